//
// Generated by NVIDIA NVVM Compiler
//
// Compiler Build ID: CL-36424714
// Cuda compilation tools, release 13.0, V13.0.88
// Based on NVVM 20.0.0
//

.version 9.0
.target sm_100
.address_size 64

	// .globl	_Z11add_vectorsPfS_S_i

.visible .entry _Z11add_vectorsPfS_S_i(
	.param .u64 .ptr .align 1 _Z11add_vectorsPfS_S_i_param_0,
	.param .u64 .ptr .align 1 _Z11add_vectorsPfS_S_i_param_1,
	.param .u64 .ptr .align 1 _Z11add_vectorsPfS_S_i_param_2,
	.param .u32 _Z11add_vectorsPfS_S_i_param_3
)
{
	.reg .pred 	%p<2>;
	.reg .b32 	%r<6>;
	.reg .b32 	%f<4>;
	.reg .b64 	%rd<11>;

	ld.param.u64 	%rd1, [_Z11add_vectorsPfS_S_i_param_0];
	ld.param.u64 	%rd2, [_Z11add_vectorsPfS_S_i_param_1];
	ld.param.u64 	%rd3, [_Z11add_vectorsPfS_S_i_param_2];
	ld.param.u32 	%r2, [_Z11add_vectorsPfS_S_i_param_3];
	mov.u32 	%r3, %tid.x;
	mov.u32 	%r4, %ctaid.x;
	mov.u32 	%r5, %ntid.x;
	mad.lo.s32 	%r1, %r4, %r5, %r3;
	setp.ge.s32 	%p1, %r1, %r2;
	@%p1 bra 	$L__BB0_2;
	cvta.to.global.u64 	%rd4, %rd1;
	cvta.to.global.u64 	%rd5, %rd2;
	cvta.to.global.u64 	%rd6, %rd3;
	mul.wide.s32 	%rd7, %r1, 4;
	add.s64 	%rd8, %rd4, %rd7;
	ld.global.f32 	%f1, [%rd8];
	add.s64 	%rd9, %rd5, %rd7;
	ld.global.f32 	%f2, [%rd9];
	add.f32 	%f3, %f1, %f2;
	add.s64 	%rd10, %rd6, %rd7;
	st.global.f32 	[%rd10], %f3;
$L__BB0_2:
	ret;

}


// ===== COMPILED SASS (sm_100) =====

	.target	sm_100

	.elftype	@"ET_EXEC"


//--------------------- .note.nv.tkinfo           --------------------------
	.section	.note.nv.tkinfo,"",@"SHT_NOTE"
	.sectionflags	@"SHF_NOTE_NV_TKINFO"
	.tkinfo
        /*0018*/ 	.word	0x00000002
        /*0030*/ 	.string	""
        /*0030*/ 	.string	"ptxas"
        /*0030*/ 	.string	"Cuda compilation tools, release 13.0, V13.0.88"
        /*0030*/ 	.string	"Build cuda_13.0.r13.0/compiler.36424714_0"
        /*0030*/ 	.string	"-arch sm_100 -m 64 "



//--------------------- .note.nv.cuinfo           --------------------------
	.section	.note.nv.cuinfo,"",@"SHT_NOTE"
	.sectionflags	@"SHF_NOTE_NV_CUINFO"
        /*0018*/ 	.short	0x0002
        /*001a*/ 	.short	0x0064
        /*001c*/ 	.short	0x0082
	.zero		2


//--------------------- .nv.info                  --------------------------
	.section	.nv.info,"",@"SHT_CUDA_INFO"
	.align	4


	//----- nvinfo : EIATTR_REGCOUNT
	.align		4
        /*0000*/ 	.byte	0x04, 0x2f
        /*0002*/ 	.short	(.L_1 - .L_0)
	.align		4
.L_0:
        /*0004*/ 	.word	index@(_Z11add_vectorsPfS_S_i)
        /*0008*/ 	.word	0x0000000c


	//----- nvinfo : EIATTR_FRAME_SIZE
	.align		4
.L_1:
        /*000c*/ 	.byte	0x04, 0x11
        /*000e*/ 	.short	(.L_3 - .L_2)
	.align		4
.L_2:
        /*0010*/ 	.word	index@(_Z11add_vectorsPfS_S_i)
        /*0014*/ 	.word	0x00000000


	//----- nvinfo : EIATTR_MIN_STACK_SIZE
	.align		4
.L_3:
        /*0018*/ 	.byte	0x04, 0x12
        /*001a*/ 	.short	(.L_5 - .L_4)
	.align		4
.L_4:
        /*001c*/ 	.word	index@(_Z11add_vectorsPfS_S_i)
        /*0020*/ 	.word	0x00000000
.L_5:


//--------------------- .nv.compat                --------------------------
	.section	.nv.compat,"",@"SHT_CUDA_COMPAT_INFO"
	.align	4
        /*0000*/ 	.byte	0x02, 0x09, 0x00, 0x00, 0x02, 0x02, 0x01, 0x00, 0x02, 0x05, 0x05, 0x00, 0x03, 0x07, 0x01, 0x01
        /*0010*/ 	.byte	0x02, 0x03, 0x00, 0x00, 0x02, 0x06, 0x01, 0x00, 0x04, 0x0b, 0x08, 0x00, 0x09, 0x00, 0x00, 0x00
        /*0020*/ 	.byte	0x00, 0x00, 0x00, 0x00


//--------------------- .nv.info._Z11add_vectorsPfS_S_i --------------------------
	.section	.nv.info._Z11add_vectorsPfS_S_i,"",@"SHT_CUDA_INFO"
	.sectionflags	@""
	.align	4


	//----- nvinfo : EIATTR_CUDA_API_VERSION
	.align		4
        /*0000*/ 	.byte	0x04, 0x37
        /*0002*/ 	.short	(.L_7 - .L_6)
.L_6:
        /*0004*/ 	.word	0x00000082


	//----- nvinfo : EIATTR_KPARAM_INFO
	.align		4
.L_7:
        /*0008*/ 	.byte	0x04, 0x17
        /*000a*/ 	.short	(.L_9 - .L_8)
.L_8:
        /*000c*/ 	.word	0x00000000
        /*0010*/ 	.short	0x0003
        /*0012*/ 	.short	0x0018
        /*0014*/ 	.byte	0x00, 0xf0, 0x11, 0x00


	//----- nvinfo : EIATTR_KPARAM_INFO
	.align		4
.L_9:
        /*0018*/ 	.byte	0x04, 0x17
        /*001a*/ 	.short	(.L_11 - .L_10)
.L_10:
        /*001c*/ 	.word	0x00000000
        /*0020*/ 	.short	0x0002
        /*0022*/ 	.short	0x0010
        /*0024*/ 	.byte	0x00, 0xf5, 0x21, 0x00


	//----- nvinfo : EIATTR_KPARAM_INFO
	.align		4
.L_11:
        /*0028*/ 	.byte	0x04, 0x17
        /*002a*/ 	.short	(.L_13 - .L_12)
.L_12:
        /*002c*/ 	.word	0x00000000
        /*0030*/ 	.short	0x0001
        /*0032*/ 	.short	0x0008
        /*0034*/ 	.byte	0x00, 0xf5, 0x21, 0x00


	//----- nvinfo : EIATTR_KPARAM_INFO
	.align		4
.L_13:
        /*0038*/ 	.byte	0x04, 0x17
        /*003a*/ 	.short	(.L_15 - .L_14)
.L_14:
        /*003c*/ 	.word	0x00000000
        /*0040*/ 	.short	0x0000
        /*0042*/ 	.short	0x0000
        /*0044*/ 	.byte	0x00, 0xf5, 0x21, 0x00


	//----- nvinfo : EIATTR_SPARSE_MMA_MASK
	.align		4
.L_15:
        /*0048*/ 	.byte	0x03, 0x50
        /*004a*/ 	.short	0x0000


	//----- nvinfo : EIATTR_MAXREG_COUNT
	.align		4
        /*004c*/ 	.byte	0x03, 0x1b
        /*004e*/ 	.short	0x00ff


	//----- nvinfo : EIATTR_MERCURY_ISA_VERSION
	.align		4
        /*0050*/ 	.byte	0x03, 0x5f
        /*0052*/ 	.short	0x0101


	//----- nvinfo : EIATTR_VRC_CTA_INIT_COUNT
	.align		4
        /*0054*/ 	.byte	0x02, 0x4a
	.zero		1
	.zero		1


	//----- nvinfo : EIATTR_EXIT_INSTR_OFFSETS
	.align		4
        /*0058*/ 	.byte	0x04, 0x1c
        /*005a*/ 	.short	(.L_17 - .L_16)


	//   ....[0]....
.L_16:
        /*005c*/ 	.word	0x00000070


	//   ....[1]....
        /*0060*/ 	.word	0x00000130


	//----- nvinfo : EIATTR_CBANK_PARAM_SIZE
	.align		4
.L_17:
        /*0064*/ 	.byte	0x03, 0x19
        /*0066*/ 	.short	0x001c


	//----- nvinfo : EIATTR_PARAM_CBANK
	.align		4
        /*0068*/ 	.byte	0x04, 0x0a
        /*006a*/ 	.short	(.L_19 - .L_18)
	.align		4
.L_18:
        /*006c*/ 	.word	index@(.nv.constant0._Z11add_vectorsPfS_S_i)
        /*0070*/ 	.short	0x0380
        /*0072*/ 	.short	0x001c


	//----- nvinfo : EIATTR_SW_WAR
	.align		4
.L_19:
        /*0074*/ 	.byte	0x04, 0x36
        /*0076*/ 	.short	(.L_21 - .L_20)
.L_20:
        /*0078*/ 	.word	0x00000008
.L_21:


//--------------------- .nv.callgraph             --------------------------
	.section	.nv.callgraph,"",@"SHT_CUDA_CALLGRAPH"
	.align	4
	.sectionentsize	8
	.align		4
        /*0000*/ 	.word	0x00000000
	.align		4
        /*0004*/ 	.word	0xffffffff
	.align		4
        /*0008*/ 	.word	0x00000000
	.align		4
        /*000c*/ 	.word	0xfffffffe
	.align		4
        /*0010*/ 	.word	0x00000000
	.align		4
        /*0014*/ 	.word	0xfffffffd
	.align		4
        /*0018*/ 	.word	0x00000000
	.align		4
        /*001c*/ 	.word	0xfffffffc


//--------------------- .text._Z11add_vectorsPfS_S_i --------------------------
	.section	.text._Z11add_vectorsPfS_S_i,"ax",@progbits
	.align	128
        .global         _Z11add_vectorsPfS_S_i
        .type           _Z11add_vectorsPfS_S_i,@function
        .size           _Z11add_vectorsPfS_S_i,(.L_x_1 - _Z11add_vectorsPfS_S_i)
        .other          _Z11add_vectorsPfS_S_i,@"STO_CUDA_ENTRY STV_DEFAULT"
_Z11add_vectorsPfS_S_i:
.text._Z11add_vectorsPfS_S_i:
[----:B------:R-:W-:Y:S01]  /*0000*/  LDC R1, c[0x0][0x37c] ;  /* 0x0000df00ff017b82 */ /* 0x000fe20000000800 */
[----:B------:R-:W0:Y:S07]  /*0010*/  S2R R9, SR_TID.X ;  /* 0x0000000000097919 */ /* 0x000e2e0000002100 */
[----:B------:R-:W0:Y:S01]  /*0020*/  S2UR UR4, SR_CTAID.X ;  /* 0x00000000000479c3 */ /* 0x000e220000002500 */
[----:B------:R-:W1:Y:S07]  /*0030*/  LDCU UR5, c[0x0][0x398] ;  /* 0x00007300ff0577ac */ /* 0x000e6e0008000800 */
[----:B------:R-:W0:Y:S02]  /*0040*/  LDC R0, c[0x0][0x360] ;  /* 0x0000d800ff007b82 */ /* 0x000e240000000800 */
[----:B0-----:R-:W-:-:S05]  /*0050*/  IMAD R9, R0, UR4, R9 ;  /* 0x0000000400097c24 */ /* 0x001fca000f8e0209 */
[----:B-1----:R-:W-:-:S13]  /*0060*/  ISETP.GE.AND P0, PT, R9, UR5, PT ;  /* 0x0000000509007c0c */ /* 0x002fda000bf06270 */
[----:B------:R-:W-:Y:S05]  /*0070*/  @P0 EXIT ;  /* 0x000000000000094d */ /* 0x000fea0003800000 */
[----:B------:R-:W0:Y:S01]  /*0080*/  LDC.64 R2, c[0x0][0x380] ;  /* 0x0000e000ff027b82 */ /* 0x000e220000000a00 */
[----:B------:R-:W1:Y:S07]  /*0090*/  LDCU.64 UR4, c[0x0][0x358] ;  /* 0x00006b00ff0477ac */ /* 0x000e6e0008000a00 */
[----:B------:R-:W2:Y:S08]  /*00a0*/  LDC.64 R4, c[0x0][0x388] ;  /* 0x0000e200ff047b82 */ /* 0x000eb00000000a00 */
[----:B------:R-:W3:Y:S01]  /*00b0*/  LDC.64 R6, c[0x0][0x390] ;  /* 0x0000e400ff067b82 */ /* 0x000ee20000000a00 */
[----:B0-----:R-:W-:-:S06]  /*00c0*/  IMAD.WIDE R2, R9, 0x4, R2 ;  /* 0x0000000409027825 */ /* 0x001fcc00078e0202 */
[----:B-1----:R-:W4:Y:S01]  /*00d0*/  LDG.E R2, desc[UR4][R2.64] ;  /* 0x0000000402027981 */ /* 0x002f22000c1e1900 */
[----:B--2---:R-:W-:-:S06]  /*00e0*/  IMAD.WIDE R4, R9, 0x4, R4 ;  /* 0x0000000409047825 */ /* 0x004fcc00078e0204 */
[----:B------:R-:W4:Y:S01]  /*00f0*/  LDG.E R5, desc[UR4][R4.64] ;  /* 0x0000000404057981 */ /* 0x000f22000c1e1900 */
[----:B---3--:R-:W-:-:S04]  /*0100*/  IMAD.WIDE R6, R9, 0x4, R6 ;  /* 0x0000000409067825 */ /* 0x008fc800078e0206 */
[----:B----4-:R-:W-:-:S05]  /*0110*/  FADD R9, R2, R5 ;  /* 0x0000000502097221 */ /* 0x010fca0000000000 */
[----:B------:R-:W-:Y:S01]  /*0120*/  STG.E desc[UR4][R6.64], R9 ;  /* 0x0000000906007986 */ /* 0x000fe2000c101904 */
[----:B------:R-:W-:Y:S05]  /*0130*/  EXIT ;  /* 0x000000000000794d */ /* 0x000fea0003800000 */
.L_x_0:
[----:B------:R-:W-:-:S00]  /*0140*/  BRA `(.L_x_0) ;  /* 0xfffffffc00fc7947 */ /* 0x000fc0000383ffff */
[----:B------:R-:W-:-:S00]  /*0150*/  NOP ;  /* 0x0000000000007918 */ /* 0x000fc00000000000 */
        /* <DEDUP_REMOVED lines=10> */
.L_x_1:


//--------------------- .nv.shared.reserved.0     --------------------------
	.section	.nv.shared.reserved.0,"aw",@nobits
	.weak		__nv_reservedSMEM_offset_0_alias
	.size		__nv_reservedSMEM_offset_0_alias, 0, 64
	.other		__nv_reservedSMEM_offset_0_alias,@"STO_CUDA_RESERVED_SHARED STV_DEFAULT"
__nv_reservedSMEM_offset_0_alias:
	.zero		0
	.zero		64


//--------------------- .nv.constant0._Z11add_vectorsPfS_S_i --------------------------
	.section	.nv.constant0._Z11add_vectorsPfS_S_i,"a",@progbits
	.sectionflags	@""
	.align	4
.nv.constant0._Z11add_vectorsPfS_S_i:
	.zero		924


//--------------------- SYMBOLS --------------------------

	.type		.nv.reservedSmem.offset0,@object
	.size		.nv.reservedSmem.offset0,0x4
